//
// Generated by NVIDIA NVVM Compiler
//
// Compiler Build ID: CL-36424714
// Cuda compilation tools, release 13.0, V13.0.88
// Based on NVVM 20.0.0
//

.version 9.0
.target sm_100
.address_size 64

	// .globl	scale_f32

.visible .entry scale_f32(
	.param .u64 .ptr .align 1 scale_f32_param_0,
	.param .f32 scale_f32_param_1,
	.param .u32 scale_f32_param_2
)
{
	.reg .pred 	%p<2>;
	.reg .b32 	%r<6>;
	.reg .b32 	%f<4>;
	.reg .b64 	%rd<5>;

	ld.param.u64 	%rd1, [scale_f32_param_0];
	ld.param.f32 	%f1, [scale_f32_param_1];
	ld.param.u32 	%r2, [scale_f32_param_2];
	mov.u32 	%r3, %ctaid.x;
	mov.u32 	%r4, %ntid.x;
	mov.u32 	%r5, %tid.x;
	mad.lo.s32 	%r1, %r3, %r4, %r5;
	setp.ge.s32 	%p1, %r1, %r2;
	@%p1 bra 	$L__BB0_2;
	cvta.to.global.u64 	%rd2, %rd1;
	mul.wide.s32 	%rd3, %r1, 4;
	add.s64 	%rd4, %rd2, %rd3;
	ld.global.f32 	%f2, [%rd4];
	mul.f32 	%f3, %f1, %f2;
	st.global.f32 	[%rd4], %f3;
$L__BB0_2:
	ret;

}


// ===== COMPILED SASS (sm_100) =====

	.target	sm_100

	.elftype	@"ET_EXEC"


//--------------------- .note.nv.tkinfo           --------------------------
	.section	.note.nv.tkinfo,"",@"SHT_NOTE"
	.sectionflags	@"SHF_NOTE_NV_TKINFO"
	.tkinfo
        /*0018*/ 	.word	0x00000002
        /*0030*/ 	.string	""
        /*0030*/ 	.string	"ptxas"
        /*0030*/ 	.string	"Cuda compilation tools, release 13.0, V13.0.88"
        /*0030*/ 	.string	"Build cuda_13.0.r13.0/compiler.36424714_0"
        /*0030*/ 	.string	"-arch sm_100 -m 64 "



//--------------------- .note.nv.cuinfo           --------------------------
	.section	.note.nv.cuinfo,"",@"SHT_NOTE"
	.sectionflags	@"SHF_NOTE_NV_CUINFO"
        /*0018*/ 	.short	0x0002
        /*001a*/ 	.short	0x0064
        /*001c*/ 	.short	0x0082
	.zero		2


//--------------------- .nv.info                  --------------------------
	.section	.nv.info,"",@"SHT_CUDA_INFO"
	.align	4


	//----- nvinfo : EIATTR_REGCOUNT
	.align		4
        /*0000*/ 	.byte	0x04, 0x2f
        /*0002*/ 	.short	(.L_1 - .L_0)
	.align		4
.L_0:
        /*0004*/ 	.word	index@(scale_f32)
        /*0008*/ 	.word	0x00000008


	//----- nvinfo : EIATTR_FRAME_SIZE
	.align		4
.L_1:
        /*000c*/ 	.byte	0x04, 0x11
        /*000e*/ 	.short	(.L_3 - .L_2)
	.align		4
.L_2:
        /*0010*/ 	.word	index@(scale_f32)
        /*0014*/ 	.word	0x00000000


	//----- nvinfo : EIATTR_MIN_STACK_SIZE
	.align		4
.L_3:
        /*0018*/ 	.byte	0x04, 0x12
        /*001a*/ 	.short	(.L_5 - .L_4)
	.align		4
.L_4:
        /*001c*/ 	.word	index@(scale_f32)
        /*0020*/ 	.word	0x00000000
.L_5:


//--------------------- .nv.compat                --------------------------
	.section	.nv.compat,"",@"SHT_CUDA_COMPAT_INFO"
	.align	4
        /*0000*/ 	.byte	0x02, 0x09, 0x00, 0x00, 0x02, 0x02, 0x01, 0x00, 0x02, 0x05, 0x05, 0x00, 0x03, 0x07, 0x01, 0x01
        /*0010*/ 	.byte	0x02, 0x03, 0x00, 0x00, 0x02, 0x06, 0x01, 0x00, 0x04, 0x0b, 0x08, 0x00, 0x09, 0x00, 0x00, 0x00
        /*0020*/ 	.byte	0x00, 0x00, 0x00, 0x00


//--------------------- .nv.info.scale_f32        --------------------------
	.section	.nv.info.scale_f32,"",@"SHT_CUDA_INFO"
	.sectionflags	@""
	.align	4


	//----- nvinfo : EIATTR_CUDA_API_VERSION
	.align		4
        /*0000*/ 	.byte	0x04, 0x37
        /*0002*/ 	.short	(.L_7 - .L_6)
.L_6:
        /*0004*/ 	.word	0x00000082


	//----- nvinfo : EIATTR_KPARAM_INFO
	.align		4
.L_7:
        /*0008*/ 	.byte	0x04, 0x17
        /*000a*/ 	.short	(.L_9 - .L_8)
.L_8:
        /*000c*/ 	.word	0x00000000
        /*0010*/ 	.short	0x0002
        /*0012*/ 	.short	0x000c
        /*0014*/ 	.byte	0x00, 0xf0, 0x11, 0x00


	//----- nvinfo : EIATTR_KPARAM_INFO
	.align		4
.L_9:
        /*0018*/ 	.byte	0x04, 0x17
        /*001a*/ 	.short	(.L_11 - .L_10)
.L_10:
        /*001c*/ 	.word	0x00000000
        /*0020*/ 	.short	0x0001
        /*0022*/ 	.short	0x0008
        /*0024*/ 	.byte	0x00, 0xf0, 0x11, 0x00


	//----- nvinfo : EIATTR_KPARAM_INFO
	.align		4
.L_11:
        /*0028*/ 	.byte	0x04, 0x17
        /*002a*/ 	.short	(.L_13 - .L_12)
.L_12:
        /*002c*/ 	.word	0x00000000
        /*0030*/ 	.short	0x0000
        /*0032*/ 	.short	0x0000
        /*0034*/ 	.byte	0x00, 0xf5, 0x21, 0x00


	//----- nvinfo : EIATTR_SPARSE_MMA_MASK
	.align		4
.L_13:
        /*0038*/ 	.byte	0x03, 0x50
        /*003a*/ 	.short	0x0000


	//----- nvinfo : EIATTR_MAXREG_COUNT
	.align		4
        /*003c*/ 	.byte	0x03, 0x1b
        /*003e*/ 	.short	0x00ff


	//----- nvinfo : EIATTR_MERCURY_ISA_VERSION
	.align		4
        /*0040*/ 	.byte	0x03, 0x5f
        /*0042*/ 	.short	0x0101


	//----- nvinfo : EIATTR_VRC_CTA_INIT_COUNT
	.align		4
        /*0044*/ 	.byte	0x02, 0x4a
	.zero		1
	.zero		1


	//----- nvinfo : EIATTR_EXIT_INSTR_OFFSETS
	.align		4
        /*0048*/ 	.byte	0x04, 0x1c
        /*004a*/ 	.short	(.L_15 - .L_14)


	//   ....[0]....
.L_14:
        /*004c*/ 	.word	0x00000070


	//   ....[1]....
        /*0050*/ 	.word	0x000000f0


	//----- nvinfo : EIATTR_CBANK_PARAM_SIZE
	.align		4
.L_15:
        /*0054*/ 	.byte	0x03, 0x19
        /*0056*/ 	.short	0x0010


	//----- nvinfo : EIATTR_PARAM_CBANK
	.align		4
        /*0058*/ 	.byte	0x04, 0x0a
        /*005a*/ 	.short	(.L_17 - .L_16)
	.align		4
.L_16:
        /*005c*/ 	.word	index@(.nv.constant0.scale_f32)
        /*0060*/ 	.short	0x0380
        /*0062*/ 	.short	0x0010


	//----- nvinfo : EIATTR_SW_WAR
	.align		4
.L_17:
        /*0064*/ 	.byte	0x04, 0x36
        /*0066*/ 	.short	(.L_19 - .L_18)
.L_18:
        /*0068*/ 	.word	0x00000008
.L_19:


//--------------------- .nv.callgraph             --------------------------
	.section	.nv.callgraph,"",@"SHT_CUDA_CALLGRAPH"
	.align	4
	.sectionentsize	8
	.align		4
        /*0000*/ 	.word	0x00000000
	.align		4
        /*0004*/ 	.word	0xffffffff
	.align		4
        /*0008*/ 	.word	0x00000000
	.align		4
        /*000c*/ 	.word	0xfffffffe
	.align		4
        /*0010*/ 	.word	0x00000000
	.align		4
        /*0014*/ 	.word	0xfffffffd
	.align		4
        /*0018*/ 	.word	0x00000000
	.align		4
        /*001c*/ 	.word	0xfffffffc


//--------------------- .text.scale_f32           --------------------------
	.section	.text.scale_f32,"ax",@progbits
	.align	128
        .global         scale_f32
        .type           scale_f32,@function
        .size           scale_f32,(.L_x_1 - scale_f32)
        .other          scale_f32,@"STO_CUDA_ENTRY STV_DEFAULT"
scale_f32:
.text.scale_f32:
[----:B------:R-:W-:Y:S01]  /*0000*/  LDC R1, c[0x0][0x37c] ;  /* 0x0000df00ff017b82 */ /* 0x000fe20000000800 */
[----:B------:R-:W0:Y:S07]  /*0010*/  S2R R0, SR_TID.X ;  /* 0x0000000000007919 */ /* 0x000e2e0000002100 */
[----:B------:R-:W0:Y:S01]  /*0020*/  S2UR UR4, SR_CTAID.X ;  /* 0x00000000000479c3 */ /* 0x000e220000002500 */
[----:B------:R-:W1:Y:S07]  /*0030*/  LDCU UR5, c[0x0][0x38c] ;  /* 0x00007180ff0577ac */ /* 0x000e6e0008000800 */
[----:B------:R-:W0:Y:S02]  /*0040*/  LDC R5, c[0x0][0x360] ;  /* 0x0000d800ff057b82 */ /* 0x000e240000000800 */
[----:B0-----:R-:W-:-:S05]  /*0050*/  IMAD R5, R5, UR4, R0 ;  /* 0x0000000405057c24 */ /* 0x001fca000f8e0200 */
[----:B-1----:R-:W-:-:S13]  /*0060*/  ISETP.GE.AND P0, PT, R5, UR5, PT ;  /* 0x0000000505007c0c */ /* 0x002fda000bf06270 */
[----:B------:R-:W-:Y:S05]  /*0070*/  @P0 EXIT ;  /* 0x000000000000094d */ /* 0x000fea0003800000 */
[----:B------:R-:W0:Y:S01]  /*0080*/  LDC.64 R2, c[0x0][0x380] ;  /* 0x0000e000ff027b82 */ /* 0x000e220000000a00 */
[----:B------:R-:W1:Y:S01]  /*0090*/  LDCU.64 UR4, c[0x0][0x358] ;  /* 0x00006b00ff0477ac */ /* 0x000e620008000a00 */
[----:B------:R-:W2:Y:S01]  /*00a0*/  LDCU UR6, c[0x0][0x388] ;  /* 0x00007100ff0677ac */ /* 0x000ea20008000800 */
[----:B0-----:R-:W-:-:S05]  /*00b0*/  IMAD.WIDE R2, R5, 0x4, R2 ;  /* 0x0000000405027825 */ /* 0x001fca00078e0202 */
[----:B-1----:R-:W2:Y:S02]  /*00c0*/  LDG.E R0, desc[UR4][R2.64] ;  /* 0x0000000402007981 */ /* 0x002ea4000c1e1900 */
[----:B--2---:R-:W-:-:S05]  /*00d0*/  FMUL R5, R0, UR6 ;  /* 0x0000000600057c20 */ /* 0x004fca0008400000 */
[----:B------:R-:W-:Y:S01]  /*00e0*/  STG.E desc[UR4][R2.64], R5 ;  /* 0x0000000502007986 */ /* 0x000fe2000c101904 */
[----:B------:R-:W-:Y:S05]  /*00f0*/  EXIT ;  /* 0x000000000000794d */ /* 0x000fea0003800000 */
.L_x_0:
[----:B------:R-:W-:-:S00]  /*0100*/  BRA `(.L_x_0) ;  /* 0xfffffffc00fc7947 */ /* 0x000fc0000383ffff */
[----:B------:R-:W-:-:S00]  /*0110*/  NOP ;  /* 0x0000000000007918 */ /* 0x000fc00000000000 */
        /* <DEDUP_REMOVED lines=14> */
.L_x_1:


//--------------------- .nv.shared.reserved.0     --------------------------
	.section	.nv.shared.reserved.0,"aw",@nobits
	.weak		__nv_reservedSMEM_offset_0_alias
	.size		__nv_reservedSMEM_offset_0_alias, 0, 64
	.other		__nv_reservedSMEM_offset_0_alias,@"STO_CUDA_RESERVED_SHARED STV_DEFAULT"
__nv_reservedSMEM_offset_0_alias:
	.zero		0
	.zero		64


//--------------------- .nv.constant0.scale_f32   --------------------------
	.section	.nv.constant0.scale_f32,"a",@progbits
	.sectionflags	@""
	.align	4
.nv.constant0.scale_f32:
	.zero		912


//--------------------- SYMBOLS --------------------------

	.type		.nv.reservedSmem.offset0,@object
	.size		.nv.reservedSmem.offset0,0x4
